//
// Generated by NVIDIA NVVM Compiler
//
// Compiler Build ID: CL-36424714
// Cuda compilation tools, release 13.0, V13.0.88
// Based on NVVM 20.0.0
//

.version 9.0
.target sm_100
.address_size 64

	// .globl	_Z16cudaProcessHalf0P6__halfS0_S0_i

.visible .entry _Z16cudaProcessHalf0P6__halfS0_S0_i(
	.param .u64 .ptr .align 1 _Z16cudaProcessHalf0P6__halfS0_S0_i_param_0,
	.param .u64 .ptr .align 1 _Z16cudaProcessHalf0P6__halfS0_S0_i_param_1,
	.param .u64 .ptr .align 1 _Z16cudaProcessHalf0P6__halfS0_S0_i_param_2,
	.param .u32 _Z16cudaProcessHalf0P6__halfS0_S0_i_param_3
)
{
	.reg .b16 	%rs<4>;
	.reg .b32 	%r<11>;
	.reg .b64 	%rd<11>;

	ld.param.u64 	%rd1, [_Z16cudaProcessHalf0P6__halfS0_S0_i_param_0];
	ld.param.u64 	%rd2, [_Z16cudaProcessHalf0P6__halfS0_S0_i_param_1];
	ld.param.u64 	%rd3, [_Z16cudaProcessHalf0P6__halfS0_S0_i_param_2];
	ld.param.u32 	%r1, [_Z16cudaProcessHalf0P6__halfS0_S0_i_param_3];
	cvta.to.global.u64 	%rd4, %rd1;
	cvta.to.global.u64 	%rd5, %rd3;
	cvta.to.global.u64 	%rd6, %rd2;
	mov.u32 	%r2, %tid.x;
	mov.u32 	%r3, %tid.y;
	mov.u32 	%r4, %ntid.x;
	mov.u32 	%r5, %ntid.y;
	mov.u32 	%r6, %ctaid.x;
	mad.lo.s32 	%r7, %r6, %r4, %r2;
	mov.u32 	%r8, %ctaid.y;
	mad.lo.s32 	%r9, %r8, %r5, %r3;
	mad.lo.s32 	%r10, %r1, %r9, %r7;
	mul.wide.s32 	%rd7, %r10, 2;
	add.s64 	%rd8, %rd6, %rd7;
	ld.global.u16 	%rs2, [%rd8];
	add.s64 	%rd9, %rd5, %rd7;
	ld.global.u16 	%rs3, [%rd9];
	// begin inline asm
	{mul.f16 %rs1,%rs2,%rs3;
}
	// end inline asm
	add.s64 	%rd10, %rd4, %rd7;
	st.global.u16 	[%rd10], %rs1;
	ret;

}
	// .globl	_Z17cudaProcessFloat0PfS_S_i
.visible .entry _Z17cudaProcessFloat0PfS_S_i(
	.param .u64 .ptr .align 1 _Z17cudaProcessFloat0PfS_S_i_param_0,
	.param .u64 .ptr .align 1 _Z17cudaProcessFloat0PfS_S_i_param_1,
	.param .u64 .ptr .align 1 _Z17cudaProcessFloat0PfS_S_i_param_2,
	.param .u32 _Z17cudaProcessFloat0PfS_S_i_param_3
)
{
	.reg .b32 	%r<11>;
	.reg .b32 	%f<4>;
	.reg .b64 	%rd<11>;

	ld.param.u64 	%rd1, [_Z17cudaProcessFloat0PfS_S_i_param_0];
	ld.param.u64 	%rd2, [_Z17cudaProcessFloat0PfS_S_i_param_1];
	ld.param.u64 	%rd3, [_Z17cudaProcessFloat0PfS_S_i_param_2];
	ld.param.u32 	%r1, [_Z17cudaProcessFloat0PfS_S_i_param_3];
	cvta.to.global.u64 	%rd4, %rd1;
	cvta.to.global.u64 	%rd5, %rd3;
	cvta.to.global.u64 	%rd6, %rd2;
	mov.u32 	%r2, %tid.x;
	mov.u32 	%r3, %tid.y;
	mov.u32 	%r4, %ntid.x;
	mov.u32 	%r5, %ntid.y;
	mov.u32 	%r6, %ctaid.x;
	mad.lo.s32 	%r7, %r6, %r4, %r2;
	mov.u32 	%r8, %ctaid.y;
	mad.lo.s32 	%r9, %r8, %r5, %r3;
	mad.lo.s32 	%r10, %r1, %r9, %r7;
	mul.wide.s32 	%rd7, %r10, 4;
	add.s64 	%rd8, %rd6, %rd7;
	ld.global.f32 	%f1, [%rd8];
	add.s64 	%rd9, %rd5, %rd7;
	ld.global.f32 	%f2, [%rd9];
	mul.f32 	%f3, %f1, %f2;
	add.s64 	%rd10, %rd4, %rd7;
	st.global.f32 	[%rd10], %f3;
	ret;

}


// ===== COMPILED SASS (sm_100) =====

	.target	sm_100

	.elftype	@"ET_EXEC"


//--------------------- .note.nv.tkinfo           --------------------------
	.section	.note.nv.tkinfo,"",@"SHT_NOTE"
	.sectionflags	@"SHF_NOTE_NV_TKINFO"
	.tkinfo
        /*0018*/ 	.word	0x00000002
        /*0030*/ 	.string	""
        /*0030*/ 	.string	"ptxas"
        /*0030*/ 	.string	"Cuda compilation tools, release 13.0, V13.0.88"
        /*0030*/ 	.string	"Build cuda_13.0.r13.0/compiler.36424714_0"
        /*0030*/ 	.string	"-arch sm_100 -m 64 "



//--------------------- .note.nv.cuinfo           --------------------------
	.section	.note.nv.cuinfo,"",@"SHT_NOTE"
	.sectionflags	@"SHF_NOTE_NV_CUINFO"
        /*0018*/ 	.short	0x0002
        /*001a*/ 	.short	0x0064
        /*001c*/ 	.short	0x0082
	.zero		2


//--------------------- .nv.info                  --------------------------
	.section	.nv.info,"",@"SHT_CUDA_INFO"
	.align	4


	//----- nvinfo : EIATTR_REGCOUNT
	.align		4
        /*0000*/ 	.byte	0x04, 0x2f
        /*0002*/ 	.short	(.L_1 - .L_0)
	.align		4
.L_0:
        /*0004*/ 	.word	index@(_Z16cudaProcessHalf0P6__halfS0_S0_i)
        /*0008*/ 	.word	0x0000000c


	//----- nvinfo : EIATTR_FRAME_SIZE
	.align		4
.L_1:
        /*000c*/ 	.byte	0x04, 0x11
        /*000e*/ 	.short	(.L_3 - .L_2)
	.align		4
.L_2:
        /*0010*/ 	.word	index@(_Z16cudaProcessHalf0P6__halfS0_S0_i)
        /*0014*/ 	.word	0x00000000


	//----- nvinfo : EIATTR_REGCOUNT
	.align		4
.L_3:
        /*0018*/ 	.byte	0x04, 0x2f
        /*001a*/ 	.short	(.L_5 - .L_4)
	.align		4
.L_4:
        /*001c*/ 	.word	index@(_Z17cudaProcessFloat0PfS_S_i)
        /*0020*/ 	.word	0x0000000c


	//----- nvinfo : EIATTR_FRAME_SIZE
	.align		4
.L_5:
        /*0024*/ 	.byte	0x04, 0x11
        /*0026*/ 	.short	(.L_7 - .L_6)
	.align		4
.L_6:
        /*0028*/ 	.word	index@(_Z17cudaProcessFloat0PfS_S_i)
        /*002c*/ 	.word	0x00000000


	//----- nvinfo : EIATTR_MIN_STACK_SIZE
	.align		4
.L_7:
        /*0030*/ 	.byte	0x04, 0x12
        /*0032*/ 	.short	(.L_9 - .L_8)
	.align		4
.L_8:
        /*0034*/ 	.word	index@(_Z17cudaProcessFloat0PfS_S_i)
        /*0038*/ 	.word	0x00000000


	//----- nvinfo : EIATTR_MIN_STACK_SIZE
	.align		4
.L_9:
        /*003c*/ 	.byte	0x04, 0x12
        /*003e*/ 	.short	(.L_11 - .L_10)
	.align		4
.L_10:
        /*0040*/ 	.word	index@(_Z16cudaProcessHalf0P6__halfS0_S0_i)
        /*0044*/ 	.word	0x00000000
.L_11:


//--------------------- .nv.compat                --------------------------
	.section	.nv.compat,"",@"SHT_CUDA_COMPAT_INFO"
	.align	4
        /*0000*/ 	.byte	0x02, 0x09, 0x00, 0x00, 0x02, 0x02, 0x01, 0x00, 0x02, 0x05, 0x05, 0x00, 0x03, 0x07, 0x01, 0x01
        /*0010*/ 	.byte	0x02, 0x03, 0x00, 0x00, 0x02, 0x06, 0x01, 0x00, 0x04, 0x0b, 0x08, 0x00, 0x09, 0x00, 0x00, 0x00
        /*0020*/ 	.byte	0x00, 0x00, 0x00, 0x00


//--------------------- .nv.info._Z17cudaProcessFloat0PfS_S_i --------------------------
	.section	.nv.info._Z17cudaProcessFloat0PfS_S_i,"",@"SHT_CUDA_INFO"
	.sectionflags	@""
	.align	4


	//----- nvinfo : EIATTR_CUDA_API_VERSION
	.align		4
        /*0000*/ 	.byte	0x04, 0x37
        /*0002*/ 	.short	(.L_13 - .L_12)
.L_12:
        /*0004*/ 	.word	0x00000082


	//----- nvinfo : EIATTR_KPARAM_INFO
	.align		4
.L_13:
        /*0008*/ 	.byte	0x04, 0x17
        /*000a*/ 	.short	(.L_15 - .L_14)
.L_14:
        /*000c*/ 	.word	0x00000000
        /*0010*/ 	.short	0x0003
        /*0012*/ 	.short	0x0018
        /*0014*/ 	.byte	0x00, 0xf0, 0x11, 0x00


	//----- nvinfo : EIATTR_KPARAM_INFO
	.align		4
.L_15:
        /*0018*/ 	.byte	0x04, 0x17
        /*001a*/ 	.short	(.L_17 - .L_16)
.L_16:
        /*001c*/ 	.word	0x00000000
        /*0020*/ 	.short	0x0002
        /*0022*/ 	.short	0x0010
        /*0024*/ 	.byte	0x00, 0xf5, 0x21, 0x00


	//----- nvinfo : EIATTR_KPARAM_INFO
	.align		4
.L_17:
        /*0028*/ 	.byte	0x04, 0x17
        /*002a*/ 	.short	(.L_19 - .L_18)
.L_18:
        /*002c*/ 	.word	0x00000000
        /*0030*/ 	.short	0x0001
        /*0032*/ 	.short	0x0008
        /*0034*/ 	.byte	0x00, 0xf5, 0x21, 0x00


	//----- nvinfo : EIATTR_KPARAM_INFO
	.align		4
.L_19:
        /*0038*/ 	.byte	0x04, 0x17
        /*003a*/ 	.short	(.L_21 - .L_20)
.L_20:
        /*003c*/ 	.word	0x00000000
        /*0040*/ 	.short	0x0000
        /*0042*/ 	.short	0x0000
        /*0044*/ 	.byte	0x00, 0xf5, 0x21, 0x00


	//----- nvinfo : EIATTR_SPARSE_MMA_MASK
	.align		4
.L_21:
        /*0048*/ 	.byte	0x03, 0x50
        /*004a*/ 	.short	0x0000


	//----- nvinfo : EIATTR_MAXREG_COUNT
	.align		4
        /*004c*/ 	.byte	0x03, 0x1b
        /*004e*/ 	.short	0x00ff


	//----- nvinfo : EIATTR_MERCURY_ISA_VERSION
	.align		4
        /*0050*/ 	.byte	0x03, 0x5f
        /*0052*/ 	.short	0x0101


	//----- nvinfo : EIATTR_VRC_CTA_INIT_COUNT
	.align		4
        /*0054*/ 	.byte	0x02, 0x4a
	.zero		1
	.zero		1


	//----- nvinfo : EIATTR_EXIT_INSTR_OFFSETS
	.align		4
        /*0058*/ 	.byte	0x04, 0x1c
        /*005a*/ 	.short	(.L_23 - .L_22)


	//   ....[0]....
.L_22:
        /*005c*/ 	.word	0x00000160


	//----- nvinfo : EIATTR_CBANK_PARAM_SIZE
	.align		4
.L_23:
        /*0060*/ 	.byte	0x03, 0x19
        /*0062*/ 	.short	0x001c


	//----- nvinfo : EIATTR_PARAM_CBANK
	.align		4
        /*0064*/ 	.byte	0x04, 0x0a
        /*0066*/ 	.short	(.L_25 - .L_24)
	.align		4
.L_24:
        /*0068*/ 	.word	index@(.nv.constant0._Z17cudaProcessFloat0PfS_S_i)
        /*006c*/ 	.short	0x0380
        /*006e*/ 	.short	0x001c


	//----- nvinfo : EIATTR_SW_WAR
	.align		4
.L_25:
        /*0070*/ 	.byte	0x04, 0x36
        /*0072*/ 	.short	(.L_27 - .L_26)
.L_26:
        /*0074*/ 	.word	0x00000008
.L_27:


//--------------------- .nv.info._Z16cudaProcessHalf0P6__halfS0_S0_i --------------------------
	.section	.nv.info._Z16cudaProcessHalf0P6__halfS0_S0_i,"",@"SHT_CUDA_INFO"
	.sectionflags	@""
	.align	4


	//----- nvinfo : EIATTR_CUDA_API_VERSION
	.align		4
        /*0000*/ 	.byte	0x04, 0x37
        /*0002*/ 	.short	(.L_29 - .L_28)
.L_28:
        /*0004*/ 	.word	0x00000082


	//----- nvinfo : EIATTR_KPARAM_INFO
	.align		4
.L_29:
        /*0008*/ 	.byte	0x04, 0x17
        /*000a*/ 	.short	(.L_31 - .L_30)
.L_30:
        /*000c*/ 	.word	0x00000000
        /*0010*/ 	.short	0x0003
        /*0012*/ 	.short	0x0018
        /*0014*/ 	.byte	0x00, 0xf0, 0x11, 0x00


	//----- nvinfo : EIATTR_KPARAM_INFO
	.align		4
.L_31:
        /*0018*/ 	.byte	0x04, 0x17
        /*001a*/ 	.short	(.L_33 - .L_32)
.L_32:
        /*001c*/ 	.word	0x00000000
        /*0020*/ 	.short	0x0002
        /*0022*/ 	.short	0x0010
        /*0024*/ 	.byte	0x00, 0xf5, 0x21, 0x00


	//----- nvinfo : EIATTR_KPARAM_INFO
	.align		4
.L_33:
        /*0028*/ 	.byte	0x04, 0x17
        /*002a*/ 	.short	(.L_35 - .L_34)
.L_34:
        /*002c*/ 	.word	0x00000000
        /*0030*/ 	.short	0x0001
        /*0032*/ 	.short	0x0008
        /*0034*/ 	.byte	0x00, 0xf5, 0x21, 0x00


	//----- nvinfo : EIATTR_KPARAM_INFO
	.align		4
.L_35:
        /*0038*/ 	.byte	0x04, 0x17
        /*003a*/ 	.short	(.L_37 - .L_36)
.L_36:
        /*003c*/ 	.word	0x00000000
        /*0040*/ 	.short	0x0000
        /*0042*/ 	.short	0x0000
        /*0044*/ 	.byte	0x00, 0xf5, 0x21, 0x00


	//----- nvinfo : EIATTR_SPARSE_MMA_MASK
	.align		4
.L_37:
        /*0048*/ 	.byte	0x03, 0x50
        /*004a*/ 	.short	0x0000


	//----- nvinfo : EIATTR_MAXREG_COUNT
	.align		4
        /*004c*/ 	.byte	0x03, 0x1b
        /*004e*/ 	.short	0x00ff


	//----- nvinfo : EIATTR_MERCURY_ISA_VERSION
	.align		4
        /*0050*/ 	.byte	0x03, 0x5f
        /*0052*/ 	.short	0x0101


	//----- nvinfo : EIATTR_VRC_CTA_INIT_COUNT
	.align		4
        /*0054*/ 	.byte	0x02, 0x4a
	.zero		1
	.zero		1


	//----- nvinfo : EIATTR_EXIT_INSTR_OFFSETS
	.align		4
        /*0058*/ 	.byte	0x04, 0x1c
        /*005a*/ 	.short	(.L_39 - .L_38)


	//   ....[0]....
.L_38:
        /*005c*/ 	.word	0x00000160


	//----- nvinfo : EIATTR_CBANK_PARAM_SIZE
	.align		4
.L_39:
        /*0060*/ 	.byte	0x03, 0x19
        /*0062*/ 	.short	0x001c


	//----- nvinfo : EIATTR_PARAM_CBANK
	.align		4
        /*0064*/ 	.byte	0x04, 0x0a
        /*0066*/ 	.short	(.L_41 - .L_40)
	.align		4
.L_40:
        /*0068*/ 	.word	index@(.nv.constant0._Z16cudaProcessHalf0P6__halfS0_S0_i)
        /*006c*/ 	.short	0x0380
        /*006e*/ 	.short	0x001c


	//----- nvinfo : EIATTR_SW_WAR
	.align		4
.L_41:
        /*0070*/ 	.byte	0x04, 0x36
        /*0072*/ 	.short	(.L_43 - .L_42)
.L_42:
        /*0074*/ 	.word	0x00000008
.L_43:


//--------------------- .nv.callgraph             --------------------------
	.section	.nv.callgraph,"",@"SHT_CUDA_CALLGRAPH"
	.align	4
	.sectionentsize	8
	.align		4
        /*0000*/ 	.word	0x00000000
	.align		4
        /*0004*/ 	.word	0xffffffff
	.align		4
        /*0008*/ 	.word	0x00000000
	.align		4
        /*000c*/ 	.word	0xfffffffe
	.align		4
        /*0010*/ 	.word	0x00000000
	.align		4
        /*0014*/ 	.word	0xfffffffd
	.align		4
        /*0018*/ 	.word	0x00000000
	.align		4
        /*001c*/ 	.word	0xfffffffc


//--------------------- .text._Z17cudaProcessFloat0PfS_S_i --------------------------
	.section	.text._Z17cudaProcessFloat0PfS_S_i,"ax",@progbits
	.align	128
        .global         _Z17cudaProcessFloat0PfS_S_i
        .type           _Z17cudaProcessFloat0PfS_S_i,@function
        .size           _Z17cudaProcessFloat0PfS_S_i,(.L_x_2 - _Z17cudaProcessFloat0PfS_S_i)
        .other          _Z17cudaProcessFloat0PfS_S_i,@"STO_CUDA_ENTRY STV_DEFAULT"
_Z17cudaProcessFloat0PfS_S_i:
.text._Z17cudaProcessFloat0PfS_S_i:
[----:B------:R-:W-:Y:S01]  /*0000*/  LDC R1, c[0x0][0x37c] ;  /* 0x0000df00ff017b82 */ /* 0x000fe20000000800 */
[----:B------:R-:W0:Y:S01]  /*0010*/  S2R R0, SR_TID.X ;  /* 0x0000000000007919 */ /* 0x000e220000002100 */
[----:B------:R-:W0:Y:S06]  /*0020*/  LDCU UR6, c[0x0][0x360] ;  /* 0x00006c00ff0677ac */ /* 0x000e2c0008000800 */
[----:B------:R-:W1:Y:S01]  /*0030*/  LDC.64 R2, c[0x0][0x388] ;  /* 0x0000e200ff027b82 */ /* 0x000e620000000a00 */
[----:B------:R-:W0:Y:S01]  /*0040*/  S2R R9, SR_CTAID.X ;  /* 0x0000000000097919 */ /* 0x000e220000002500 */
[----:B------:R-:W2:Y:S01]  /*0050*/  LDCU UR7, c[0x0][0x364] ;  /* 0x00006c80ff0777ac */ /* 0x000ea20008000800 */
[----:B------:R-:W2:Y:S01]  /*0060*/  S2R R7, SR_TID.Y ;  /* 0x0000000000077919 */ /* 0x000ea20000002200 */
[----:B------:R-:W3:Y:S04]  /*0070*/  LDCU UR8, c[0x0][0x398] ;  /* 0x00007300ff0877ac */ /* 0x000ee80008000800 */
[----:B------:R-:W4:Y:S01]  /*0080*/  LDC.64 R4, c[0x0][0x390] ;  /* 0x0000e400ff047b82 */ /* 0x000f220000000a00 */
[----:B------:R-:W2:Y:S01]  /*0090*/  S2R R6, SR_CTAID.Y ;  /* 0x0000000000067919 */ /* 0x000ea20000002600 */
[----:B------:R-:W5:Y:S01]  /*00a0*/  LDCU.64 UR4, c[0x0][0x358] ;  /* 0x00006b00ff0477ac */ /* 0x000f620008000a00 */
[----:B0-----:R-:W-:-:S02]  /*00b0*/  IMAD R0, R9, UR6, R0 ;  /* 0x0000000609007c24 */ /* 0x001fc4000f8e0200 */
[----:B--2---:R-:W-:-:S04]  /*00c0*/  IMAD R7, R6, UR7, R7 ;  /* 0x0000000706077c24 */ /* 0x004fc8000f8e0207 */
[----:B---3--:R-:W-:Y:S02]  /*00d0*/  IMAD R9, R7, UR8, R0 ;  /* 0x0000000807097c24 */ /* 0x008fe4000f8e0200 */
[----:B------:R-:W0:Y:S02]  /*00e0*/  LDC.64 R6, c[0x0][0x380] ;  /* 0x0000e000ff067b82 */ /* 0x000e240000000a00 */
[----:B-1----:R-:W-:-:S04]  /*00f0*/  IMAD.WIDE R2, R9, 0x4, R2 ;  /* 0x0000000409027825 */ /* 0x002fc800078e0202 */
[C---:B----4-:R-:W-:Y:S02]  /*0100*/  IMAD.WIDE R4, R9.reuse, 0x4, R4 ;  /* 0x0000000409047825 */ /* 0x050fe400078e0204 */
[----:B-----5:R-:W2:Y:S04]  /*0110*/  LDG.E R2, desc[UR4][R2.64] ;  /* 0x0000000402027981 */ /* 0x020ea8000c1e1900 */
[----:B------:R-:W2:Y:S01]  /*0120*/  LDG.E R5, desc[UR4][R4.64] ;  /* 0x0000000404057981 */ /* 0x000ea2000c1e1900 */
[----:B0-----:R-:W-:-:S04]  /*0130*/  IMAD.WIDE R6, R9, 0x4, R6 ;  /* 0x0000000409067825 */ /* 0x001fc800078e0206 */
[----:B--2---:R-:W-:-:S05]  /*0140*/  FMUL R9, R2, R5 ;  /* 0x0000000502097220 */ /* 0x004fca0000400000 */
[----:B------:R-:W-:Y:S01]  /*0150*/  STG.E desc[UR4][R6.64], R9 ;  /* 0x0000000906007986 */ /* 0x000fe2000c101904 */
[----:B------:R-:W-:Y:S05]  /*0160*/  EXIT ;  /* 0x000000000000794d */ /* 0x000fea0003800000 */
.L_x_0:
[----:B------:R-:W-:-:S00]  /*0170*/  BRA `(.L_x_0) ;  /* 0xfffffffc00fc7947 */ /* 0x000fc0000383ffff */
[----:B------:R-:W-:-:S00]  /*0180*/  NOP ;  /* 0x0000000000007918 */ /* 0x000fc00000000000 */
[----:B------:R-:W-:-:S00]  /*0190*/  NOP ;  /* 0x0000000000007918 */ /* 0x000fc00000000000 */
[----:B------:R-:W-:-:S00]  /*01a0*/  NOP ;  /* 0x0000000000007918 */ /* 0x000fc00000000000 */
[----:B------:R-:W-:-:S00]  /*01b0*/  NOP ;  /* 0x0000000000007918 */ /* 0x000fc00000000000 */
[----:B------:R-:W-:-:S00]  /*01c0*/  NOP ;  /* 0x0000000000007918 */ /* 0x000fc00000000000 */
[----:B------:R-:W-:-:S00]  /*01d0*/  NOP ;  /* 0x0000000000007918 */ /* 0x000fc00000000000 */
[----:B------:R-:W-:-:S00]  /*01e0*/  NOP ;  /* 0x0000000000007918 */ /* 0x000fc00000000000 */
[----:B------:R-:W-:-:S00]  /*01f0*/  NOP ;  /* 0x0000000000007918 */ /* 0x000fc00000000000 */
.L_x_2:


//--------------------- .text._Z16cudaProcessHalf0P6__halfS0_S0_i --------------------------
	.section	.text._Z16cudaProcessHalf0P6__halfS0_S0_i,"ax",@progbits
	.align	128
        .global         _Z16cudaProcessHalf0P6__halfS0_S0_i
        .type           _Z16cudaProcessHalf0P6__halfS0_S0_i,@function
        .size           _Z16cudaProcessHalf0P6__halfS0_S0_i,(.L_x_3 - _Z16cudaProcessHalf0P6__halfS0_S0_i)
        .other          _Z16cudaProcessHalf0P6__halfS0_S0_i,@"STO_CUDA_ENTRY STV_DEFAULT"
_Z16cudaProcessHalf0P6__halfS0_S0_i:
.text._Z16cudaProcessHalf0P6__halfS0_S0_i:
        /* <DEDUP_REMOVED lines=17> */
[----:B-----5:R-:W2:Y:S04]  /*0110*/  LDG.E.U16 R2, desc[UR4][R2.64] ;  /* 0x0000000402027981 */ /* 0x020ea8000c1e1500 */
[----:B------:R-:W2:Y:S01]  /*0120*/  LDG.E.U16 R5, desc[UR4][R4.64] ;  /* 0x0000000404057981 */ /* 0x000ea2000c1e1500 */
[----:B0-----:R-:W-:-:S04]  /*0130*/  IMAD.WIDE R6, R9, 0x2, R6 ;  /* 0x0000000209067825 */ /* 0x001fc800078e0206 */
[----:B--2---:R-:W-:-:S05]  /*0140*/  HMUL2 R5, R2.H0_H0, R5.H0_H0 ;  /* 0x2000000502057232 */ /* 0x004fca0000000800 */
[----:B------:R-:W-:Y:S01]  /*0150*/  STG.E.U16 desc[UR4][R6.64], R5 ;  /* 0x0000000506007986 */ /* 0x000fe2000c101504 */
[----:B------:R-:W-:Y:S05]  /*0160*/  EXIT ;  /* 0x000000000000794d */ /* 0x000fea0003800000 */
.L_x_1:
        /* <DEDUP_REMOVED lines=9> */
.L_x_3:


//--------------------- .nv.shared.reserved.0     --------------------------
	.section	.nv.shared.reserved.0,"aw",@nobits
	.weak		__nv_reservedSMEM_offset_0_alias
	.size		__nv_reservedSMEM_offset_0_alias, 0, 64
	.other		__nv_reservedSMEM_offset_0_alias,@"STO_CUDA_RESERVED_SHARED STV_DEFAULT"
__nv_reservedSMEM_offset_0_alias:
	.zero		0
	.zero		64


//--------------------- .nv.constant0._Z17cudaProcessFloat0PfS_S_i --------------------------
	.section	.nv.constant0._Z17cudaProcessFloat0PfS_S_i,"a",@progbits
	.sectionflags	@""
	.align	4
.nv.constant0._Z17cudaProcessFloat0PfS_S_i:
	.zero		924


//--------------------- .nv.constant0._Z16cudaProcessHalf0P6__halfS0_S0_i --------------------------
	.section	.nv.constant0._Z16cudaProcessHalf0P6__halfS0_S0_i,"a",@progbits
	.sectionflags	@""
	.align	4
.nv.constant0._Z16cudaProcessHalf0P6__halfS0_S0_i:
	.zero		924


//--------------------- SYMBOLS --------------------------

	.type		.nv.reservedSmem.offset0,@object
	.size		.nv.reservedSmem.offset0,0x4
